//
// Generated by NVIDIA NVVM Compiler
//
// Compiler Build ID: CL-36424714
// Cuda compilation tools, release 13.0, V13.0.88
// Based on NVVM 20.0.0
//

.version 9.0
.target sm_100
.address_size 64

	// .globl	_Z17stencil1dNoSharedPiS_
// _ZZ19stencil1dWithSharedPiS_E4temp has been demoted

.visible .entry _Z17stencil1dNoSharedPiS_(
	.param .u64 .ptr .align 1 _Z17stencil1dNoSharedPiS__param_0,
	.param .u64 .ptr .align 1 _Z17stencil1dNoSharedPiS__param_1
)
{
	.reg .b32 	%r<19>;
	.reg .b64 	%rd<9>;

	ld.param.u64 	%rd1, [_Z17stencil1dNoSharedPiS__param_0];
	ld.param.u64 	%rd2, [_Z17stencil1dNoSharedPiS__param_1];
	mov.u32 	%r1, %tid.x;
	mov.u32 	%r2, %ctaid.x;
	mov.u32 	%r3, %ntid.x;
	mad.lo.s32 	%r4, %r2, %r3, %r1;
	add.s32 	%r5, %r4, 3;
	cvta.to.global.u64 	%rd3, %rd1;
	mul.wide.s32 	%rd4, %r4, 4;
	add.s64 	%rd5, %rd3, %rd4;
	ld.global.u32 	%r6, [%rd5];
	ld.global.u32 	%r7, [%rd5+4];
	add.s32 	%r8, %r7, %r6;
	ld.global.u32 	%r9, [%rd5+8];
	add.s32 	%r10, %r9, %r8;
	ld.global.u32 	%r11, [%rd5+12];
	add.s32 	%r12, %r11, %r10;
	ld.global.u32 	%r13, [%rd5+16];
	add.s32 	%r14, %r13, %r12;
	ld.global.u32 	%r15, [%rd5+20];
	add.s32 	%r16, %r15, %r14;
	ld.global.u32 	%r17, [%rd5+24];
	add.s32 	%r18, %r17, %r16;
	cvta.to.global.u64 	%rd6, %rd2;
	mul.wide.s32 	%rd7, %r5, 4;
	add.s64 	%rd8, %rd6, %rd7;
	st.global.u32 	[%rd8], %r18;
	ret;

}
	// .globl	_Z19stencil1dWithSharedPiS_
.visible .entry _Z19stencil1dWithSharedPiS_(
	.param .u64 .ptr .align 1 _Z19stencil1dWithSharedPiS__param_0,
	.param .u64 .ptr .align 1 _Z19stencil1dWithSharedPiS__param_1
)
{
	.reg .pred 	%p<2>;
	.reg .b32 	%r<28>;
	.reg .b64 	%rd<11>;
	// demoted variable
	.shared .align 4 .b8 _ZZ19stencil1dWithSharedPiS_E4temp[4120];
	ld.param.u64 	%rd4, [_Z19stencil1dWithSharedPiS__param_0];
	ld.param.u64 	%rd3, [_Z19stencil1dWithSharedPiS__param_1];
	cvta.to.global.u64 	%rd1, %rd4;
	mov.u32 	%r4, %tid.x;
	mov.u32 	%r5, %ctaid.x;
	mov.u32 	%r1, %ntid.x;
	mad.lo.s32 	%r2, %r5, %r1, %r4;
	mul.wide.s32 	%rd5, %r2, 4;
	add.s64 	%rd2, %rd1, %rd5;
	ld.global.u32 	%r6, [%rd2+12];
	shl.b32 	%r7, %r4, 2;
	mov.u32 	%r8, _ZZ19stencil1dWithSharedPiS_E4temp;
	add.s32 	%r3, %r8, %r7;
	st.shared.u32 	[%r3+12], %r6;
	setp.gt.u32 	%p1, %r4, 2;
	@%p1 bra 	$L__BB1_2;
	add.s32 	%r9, %r2, %r1;
	ld.global.u32 	%r10, [%rd2];
	st.shared.u32 	[%r3], %r10;
	add.s32 	%r11, %r9, 3;
	mul.wide.u32 	%rd6, %r11, 4;
	add.s64 	%rd7, %rd1, %rd6;
	ld.global.u32 	%r12, [%rd7];
	shl.b32 	%r13, %r1, 2;
	add.s32 	%r14, %r3, %r13;
	st.shared.u32 	[%r14+12], %r12;
$L__BB1_2:
	bar.sync 	0;
	ld.shared.u32 	%r15, [%r3];
	ld.shared.u32 	%r16, [%r3+4];
	add.s32 	%r17, %r16, %r15;
	ld.shared.u32 	%r18, [%r3+8];
	add.s32 	%r19, %r18, %r17;
	ld.shared.u32 	%r20, [%r3+12];
	add.s32 	%r21, %r20, %r19;
	ld.shared.u32 	%r22, [%r3+16];
	add.s32 	%r23, %r22, %r21;
	ld.shared.u32 	%r24, [%r3+20];
	add.s32 	%r25, %r24, %r23;
	ld.shared.u32 	%r26, [%r3+24];
	add.s32 	%r27, %r26, %r25;
	cvta.to.global.u64 	%rd8, %rd3;
	add.s64 	%rd10, %rd8, %rd5;
	st.global.u32 	[%rd10+12], %r27;
	ret;

}


// ===== COMPILED SASS (sm_100) =====

	.target	sm_100

	.elftype	@"ET_EXEC"


//--------------------- .note.nv.tkinfo           --------------------------
	.section	.note.nv.tkinfo,"",@"SHT_NOTE"
	.sectionflags	@"SHF_NOTE_NV_TKINFO"
	.tkinfo
        /*0018*/ 	.word	0x00000002
        /*0030*/ 	.string	""
        /*0030*/ 	.string	"ptxas"
        /*0030*/ 	.string	"Cuda compilation tools, release 13.0, V13.0.88"
        /*0030*/ 	.string	"Build cuda_13.0.r13.0/compiler.36424714_0"
        /*0030*/ 	.string	"-arch sm_100 -m 64 "



//--------------------- .note.nv.cuinfo           --------------------------
	.section	.note.nv.cuinfo,"",@"SHT_NOTE"
	.sectionflags	@"SHF_NOTE_NV_CUINFO"
        /*0018*/ 	.short	0x0002
        /*001a*/ 	.short	0x0064
        /*001c*/ 	.short	0x0082
	.zero		2


//--------------------- .nv.info                  --------------------------
	.section	.nv.info,"",@"SHT_CUDA_INFO"
	.align	4


	//----- nvinfo : EIATTR_REGCOUNT
	.align		4
        /*0000*/ 	.byte	0x04, 0x2f
        /*0002*/ 	.short	(.L_1 - .L_0)
	.align		4
.L_0:
        /*0004*/ 	.word	index@(_Z17stencil1dNoSharedPiS_)
        /*0008*/ 	.word	0x00000010


	//----- nvinfo : EIATTR_FRAME_SIZE
	.align		4
.L_1:
        /*000c*/ 	.byte	0x04, 0x11
        /*000e*/ 	.short	(.L_3 - .L_2)
	.align		4
.L_2:
        /*0010*/ 	.word	index@(_Z17stencil1dNoSharedPiS_)
        /*0014*/ 	.word	0x00000000


	//----- nvinfo : EIATTR_REGCOUNT
	.align		4
.L_3:
        /*0018*/ 	.byte	0x04, 0x2f
        /*001a*/ 	.short	(.L_5 - .L_4)
	.align		4
.L_4:
        /*001c*/ 	.word	index@(_Z19stencil1dWithSharedPiS_)
        /*0020*/ 	.word	0x00000012


	//----- nvinfo : EIATTR_FRAME_SIZE
	.align		4
.L_5:
        /*0024*/ 	.byte	0x04, 0x11
        /*0026*/ 	.short	(.L_7 - .L_6)
	.align		4
.L_6:
        /*0028*/ 	.word	index@(_Z19stencil1dWithSharedPiS_)
        /*002c*/ 	.word	0x00000000


	//----- nvinfo : EIATTR_MIN_STACK_SIZE
	.align		4
.L_7:
        /*0030*/ 	.byte	0x04, 0x12
        /*0032*/ 	.short	(.L_9 - .L_8)
	.align		4
.L_8:
        /*0034*/ 	.word	index@(_Z19stencil1dWithSharedPiS_)
        /*0038*/ 	.word	0x00000000


	//----- nvinfo : EIATTR_MIN_STACK_SIZE
	.align		4
.L_9:
        /*003c*/ 	.byte	0x04, 0x12
        /*003e*/ 	.short	(.L_11 - .L_10)
	.align		4
.L_10:
        /*0040*/ 	.word	index@(_Z17stencil1dNoSharedPiS_)
        /*0044*/ 	.word	0x00000000
.L_11:


//--------------------- .nv.compat                --------------------------
	.section	.nv.compat,"",@"SHT_CUDA_COMPAT_INFO"
	.align	4
        /*0000*/ 	.byte	0x02, 0x09, 0x00, 0x00, 0x02, 0x02, 0x01, 0x00, 0x02, 0x05, 0x05, 0x00, 0x03, 0x07, 0x01, 0x01
        /*0010*/ 	.byte	0x02, 0x03, 0x00, 0x00, 0x02, 0x06, 0x01, 0x00, 0x04, 0x0b, 0x08, 0x00, 0x09, 0x00, 0x00, 0x00
        /*0020*/ 	.byte	0x00, 0x00, 0x00, 0x00


//--------------------- .nv.info._Z19stencil1dWithSharedPiS_ --------------------------
	.section	.nv.info._Z19stencil1dWithSharedPiS_,"",@"SHT_CUDA_INFO"
	.sectionflags	@""
	.align	4


	//----- nvinfo : EIATTR_CUDA_API_VERSION
	.align		4
        /*0000*/ 	.byte	0x04, 0x37
        /*0002*/ 	.short	(.L_13 - .L_12)
.L_12:
        /*0004*/ 	.word	0x00000082


	//----- nvinfo : EIATTR_KPARAM_INFO
	.align		4
.L_13:
        /*0008*/ 	.byte	0x04, 0x17
        /*000a*/ 	.short	(.L_15 - .L_14)
.L_14:
        /*000c*/ 	.word	0x00000000
        /*0010*/ 	.short	0x0001
        /*0012*/ 	.short	0x0008
        /*0014*/ 	.byte	0x00, 0xf5, 0x21, 0x00


	//----- nvinfo : EIATTR_KPARAM_INFO
	.align		4
.L_15:
        /*0018*/ 	.byte	0x04, 0x17
        /*001a*/ 	.short	(.L_17 - .L_16)
.L_16:
        /*001c*/ 	.word	0x00000000
        /*0020*/ 	.short	0x0000
        /*0022*/ 	.short	0x0000
        /*0024*/ 	.byte	0x00, 0xf5, 0x21, 0x00


	//----- nvinfo : EIATTR_SPARSE_MMA_MASK
	.align		4
.L_17:
        /*0028*/ 	.byte	0x03, 0x50
        /*002a*/ 	.short	0x0000


	//----- nvinfo : EIATTR_MAXREG_COUNT
	.align		4
        /*002c*/ 	.byte	0x03, 0x1b
        /*002e*/ 	.short	0x00ff


	//----- nvinfo : EIATTR_NUM_BARRIERS
	.align		4
        /*0030*/ 	.byte	0x02, 0x4c
        /*0032*/ 	.byte	0x01
	.zero		1


	//----- nvinfo : EIATTR_MERCURY_ISA_VERSION
	.align		4
        /*0034*/ 	.byte	0x03, 0x5f
        /*0036*/ 	.short	0x0101


	//----- nvinfo : EIATTR_VRC_CTA_INIT_COUNT
	.align		4
        /*0038*/ 	.byte	0x02, 0x4a
	.zero		1
	.zero		1


	//----- nvinfo : EIATTR_EXIT_INSTR_OFFSETS
	.align		4
        /*003c*/ 	.byte	0x04, 0x1c
        /*003e*/ 	.short	(.L_19 - .L_18)


	//   ....[0]....
.L_18:
        /*0040*/ 	.word	0x00000240


	//----- nvinfo : EIATTR_CBANK_PARAM_SIZE
	.align		4
.L_19:
        /*0044*/ 	.byte	0x03, 0x19
        /*0046*/ 	.short	0x0010


	//----- nvinfo : EIATTR_PARAM_CBANK
	.align		4
        /*0048*/ 	.byte	0x04, 0x0a
        /*004a*/ 	.short	(.L_21 - .L_20)
	.align		4
.L_20:
        /*004c*/ 	.word	index@(.nv.constant0._Z19stencil1dWithSharedPiS_)
        /*0050*/ 	.short	0x0380
        /*0052*/ 	.short	0x0010


	//----- nvinfo : EIATTR_SW_WAR
	.align		4
.L_21:
        /*0054*/ 	.byte	0x04, 0x36
        /*0056*/ 	.short	(.L_23 - .L_22)
.L_22:
        /*0058*/ 	.word	0x00000008
.L_23:


//--------------------- .nv.info._Z17stencil1dNoSharedPiS_ --------------------------
	.section	.nv.info._Z17stencil1dNoSharedPiS_,"",@"SHT_CUDA_INFO"
	.sectionflags	@""
	.align	4


	//----- nvinfo : EIATTR_CUDA_API_VERSION
	.align		4
        /*0000*/ 	.byte	0x04, 0x37
        /*0002*/ 	.short	(.L_25 - .L_24)
.L_24:
        /*0004*/ 	.word	0x00000082


	//----- nvinfo : EIATTR_KPARAM_INFO
	.align		4
.L_25:
        /*0008*/ 	.byte	0x04, 0x17
        /*000a*/ 	.short	(.L_27 - .L_26)
.L_26:
        /*000c*/ 	.word	0x00000000
        /*0010*/ 	.short	0x0001
        /*0012*/ 	.short	0x0008
        /*0014*/ 	.byte	0x00, 0xf5, 0x21, 0x00


	//----- nvinfo : EIATTR_KPARAM_INFO
	.align		4
.L_27:
        /*0018*/ 	.byte	0x04, 0x17
        /*001a*/ 	.short	(.L_29 - .L_28)
.L_28:
        /*001c*/ 	.word	0x00000000
        /*0020*/ 	.short	0x0000
        /*0022*/ 	.short	0x0000
        /*0024*/ 	.byte	0x00, 0xf5, 0x21, 0x00


	//----- nvinfo : EIATTR_SPARSE_MMA_MASK
	.align		4
.L_29:
        /*0028*/ 	.byte	0x03, 0x50
        /*002a*/ 	.short	0x0000


	//----- nvinfo : EIATTR_MAXREG_COUNT
	.align		4
        /*002c*/ 	.byte	0x03, 0x1b
        /*002e*/ 	.short	0x00ff


	//----- nvinfo : EIATTR_MERCURY_ISA_VERSION
	.align		4
        /*0030*/ 	.byte	0x03, 0x5f
        /*0032*/ 	.short	0x0101


	//----- nvinfo : EIATTR_VRC_CTA_INIT_COUNT
	.align		4
        /*0034*/ 	.byte	0x02, 0x4a
	.zero		1
	.zero		1


	//----- nvinfo : EIATTR_EXIT_INSTR_OFFSETS
	.align		4
        /*0038*/ 	.byte	0x04, 0x1c
        /*003a*/ 	.short	(.L_31 - .L_30)


	//   ....[0]....
.L_30:
        /*003c*/ 	.word	0x00000160


	//----- nvinfo : EIATTR_CBANK_PARAM_SIZE
	.align		4
.L_31:
        /*0040*/ 	.byte	0x03, 0x19
        /*0042*/ 	.short	0x0010


	//----- nvinfo : EIATTR_PARAM_CBANK
	.align		4
        /*0044*/ 	.byte	0x04, 0x0a
        /*0046*/ 	.short	(.L_33 - .L_32)
	.align		4
.L_32:
        /*0048*/ 	.word	index@(.nv.constant0._Z17stencil1dNoSharedPiS_)
        /*004c*/ 	.short	0x0380
        /*004e*/ 	.short	0x0010


	//----- nvinfo : EIATTR_SW_WAR
	.align		4
.L_33:
        /*0050*/ 	.byte	0x04, 0x36
        /*0052*/ 	.short	(.L_35 - .L_34)
.L_34:
        /*0054*/ 	.word	0x00000008
.L_35:


//--------------------- .nv.callgraph             --------------------------
	.section	.nv.callgraph,"",@"SHT_CUDA_CALLGRAPH"
	.align	4
	.sectionentsize	8
	.align		4
        /*0000*/ 	.word	0x00000000
	.align		4
        /*0004*/ 	.word	0xffffffff
	.align		4
        /*0008*/ 	.word	0x00000000
	.align		4
        /*000c*/ 	.word	0xfffffffe
	.align		4
        /*0010*/ 	.word	0x00000000
	.align		4
        /*0014*/ 	.word	0xfffffffd
	.align		4
        /*0018*/ 	.word	0x00000000
	.align		4
        /*001c*/ 	.word	0xfffffffc


//--------------------- .text._Z19stencil1dWithSharedPiS_ --------------------------
	.section	.text._Z19stencil1dWithSharedPiS_,"ax",@progbits
	.align	128
        .global         _Z19stencil1dWithSharedPiS_
        .type           _Z19stencil1dWithSharedPiS_,@function
        .size           _Z19stencil1dWithSharedPiS_,(.L_x_2 - _Z19stencil1dWithSharedPiS_)
        .other          _Z19stencil1dWithSharedPiS_,@"STO_CUDA_ENTRY STV_DEFAULT"
_Z19stencil1dWithSharedPiS_:
.text._Z19stencil1dWithSharedPiS_:
[----:B------:R-:W-:Y:S01]  /*0000*/  LDC R1, c[0x0][0x37c] ;  /* 0x0000df00ff017b82 */ /* 0x000fe20000000800 */
[----:B------:R-:W0:Y:S07]  /*0010*/  S2R R8, SR_TID.X ;  /* 0x0000000000087919 */ /* 0x000e2e0000002100 */
[----:B------:R-:W1:Y:S01]  /*0020*/  S2UR UR4, SR_CTAID.X ;  /* 0x00000000000479c3 */ /* 0x000e620000002500 */
[----:B------:R-:W2:Y:S07]  /*0030*/  LDCU.64 UR6, c[0x0][0x358] ;  /* 0x00006b00ff0677ac */ /* 0x000eae0008000a00 */
[----:B------:R-:W1:Y:S08]  /*0040*/  LDC R10, c[0x0][0x360] ;  /* 0x0000d800ff0a7b82 */ /* 0x000e700000000800 */
[----:B------:R-:W3:Y:S01]  /*0050*/  LDC.64 R4, c[0x0][0x380] ;  /* 0x0000e000ff047b82 */ /* 0x000ee20000000a00 */
[----:B0-----:R-:W-:Y:S01]  /*0060*/  ISETP.GT.U32.AND P0, PT, R8, 0x2, PT ;  /* 0x000000020800780c */ /* 0x001fe20003f04070 */
[----:B-1----:R-:W-:-:S04]  /*0070*/  IMAD R7, R10, UR4, R8 ;  /* 0x000000040a077c24 */ /* 0x002fc8000f8e0208 */
[----:B---3--:R-:W-:-:S08]  /*0080*/  IMAD.WIDE R2, R7, 0x4, R4 ;  /* 0x0000000407027825 */ /* 0x008fd000078e0204 */
[----:B------:R-:W-:Y:S01]  /*0090*/  @!P0 IADD3 R9, PT, PT, R7, 0x3, R10 ;  /* 0x0000000307098810 */ /* 0x000fe20007ffe00a */
[----:B--2---:R-:W2:Y:S04]  /*00a0*/  LDG.E R0, desc[UR6][R2.64+0xc] ;  /* 0x00000c0602007981 */ /* 0x004ea8000c1e1900 */
[----:B------:R-:W-:Y:S01]  /*00b0*/  @!P0 IMAD.WIDE.U32 R4, R9, 0x4, R4 ;  /* 0x0000000409048825 */ /* 0x000fe200078e0004 */
[----:B------:R0:W3:Y:S05]  /*00c0*/  @!P0 LDG.E R6, desc[UR6][R2.64] ;  /* 0x0000000602068981 */ /* 0x0000ea000c1e1900 */
[----:B------:R-:W4:Y:S01]  /*00d0*/  @!P0 LDG.E R4, desc[UR6][R4.64] ;  /* 0x0000000604048981 */ /* 0x000f22000c1e1900 */
[----:B------:R-:W1:Y:S01]  /*00e0*/  S2UR UR5, SR_CgaCtaId ;  /* 0x00000000000579c3 */ /* 0x000e620000008800 */
[----:B------:R-:W-:-:S07]  /*00f0*/  UMOV UR4, 0x400 ;  /* 0x0000040000047882 */ /* 0x000fce0000000000 */
[----:B0-----:R-:W0:Y:S01]  /*0100*/  LDC.64 R2, c[0x0][0x388] ;  /* 0x0000e200ff027b82 */ /* 0x001e220000000a00 */
[----:B-1----:R-:W-:-:S06]  /*0110*/  ULEA UR4, UR5, UR4, 0x18 ;  /* 0x0000000405047291 */ /* 0x002fcc000f8ec0ff */
[----:B------:R-:W-:-:S05]  /*0120*/  LEA R9, R8, UR4, 0x2 ;  /* 0x0000000408097c11 */ /* 0x000fca000f8e10ff */
[----:B------:R-:W-:Y:S02]  /*0130*/  @!P0 IMAD R11, R10, 0x4, R9 ;  /* 0x000000040a0b8824 */ /* 0x000fe400078e0209 */
[----:B0-----:R-:W-:Y:S01]  /*0140*/  IMAD.WIDE R2, R7, 0x4, R2 ;  /* 0x0000000407027825 */ /* 0x001fe200078e0202 */
[----:B--2---:R-:W-:Y:S04]  /*0150*/  STS [R9+0xc], R0 ;  /* 0x00000c0009007388 */ /* 0x004fe80000000800 */
[----:B---3--:R-:W-:Y:S04]  /*0160*/  @!P0 STS [R9], R6 ;  /* 0x0000000609008388 */ /* 0x008fe80000000800 */
[----:B----4-:R-:W-:Y:S01]  /*0170*/  @!P0 STS [R11+0xc], R4 ;  /* 0x00000c040b008388 */ /* 0x010fe20000000800 */
[----:B------:R-:W-:Y:S06]  /*0180*/  BAR.SYNC.DEFER_BLOCKING 0x0 ;  /* 0x0000000000007b1d */ /* 0x000fec0000010000 */
[----:B------:R-:W-:Y:S04]  /*0190*/  LDS R8, [R9] ;  /* 0x0000000009087984 */ /* 0x000fe80000000800 */
[----:B------:R-:W-:Y:S04]  /*01a0*/  LDS R5, [R9+0x4] ;  /* 0x0000040009057984 */ /* 0x000fe80000000800 */
[----:B------:R-:W0:Y:S04]  /*01b0*/  LDS R10, [R9+0x8] ;  /* 0x00000800090a7984 */ /* 0x000e280000000800 */
[----:B------:R-:W-:Y:S04]  /*01c0*/  LDS R12, [R9+0xc] ;  /* 0x00000c00090c7984 */ /* 0x000fe80000000800 */
[----:B------:R-:W1:Y:S04]  /*01d0*/  LDS R13, [R9+0x10] ;  /* 0x00001000090d7984 */ /* 0x000e680000000800 */
[----:B------:R-:W-:Y:S04]  /*01e0*/  LDS R14, [R9+0x14] ;  /* 0x00001400090e7984 */ /* 0x000fe80000000800 */
[----:B------:R-:W2:Y:S01]  /*01f0*/  LDS R15, [R9+0x18] ;  /* 0x00001800090f7984 */ /* 0x000ea20000000800 */
[----:B0-----:R-:W-:-:S04]  /*0200*/  IADD3 R5, PT, PT, R10, R5, R8 ;  /* 0x000000050a057210 */ /* 0x001fc80007ffe008 */
[----:B-1----:R-:W-:-:S04]  /*0210*/  IADD3 R5, PT, PT, R13, R12, R5 ;  /* 0x0000000c0d057210 */ /* 0x002fc80007ffe005 */
[----:B--2---:R-:W-:-:S05]  /*0220*/  IADD3 R5, PT, PT, R15, R14, R5 ;  /* 0x0000000e0f057210 */ /* 0x004fca0007ffe005 */
[----:B------:R-:W-:Y:S01]  /*0230*/  STG.E desc[UR6][R2.64+0xc], R5 ;  /* 0x00000c0502007986 */ /* 0x000fe2000c101906 */
[----:B------:R-:W-:Y:S05]  /*0240*/  EXIT ;  /* 0x000000000000794d */ /* 0x000fea0003800000 */
.L_x_0:
[----:B------:R-:W-:-:S00]  /*0250*/  BRA `(.L_x_0) ;  /* 0xfffffffc00fc7947 */ /* 0x000fc0000383ffff */
[----:B------:R-:W-:-:S00]  /*0260*/  NOP ;  /* 0x0000000000007918 */ /* 0x000fc00000000000 */
        /* <DEDUP_REMOVED lines=9> */
.L_x_2:


//--------------------- .text._Z17stencil1dNoSharedPiS_ --------------------------
	.section	.text._Z17stencil1dNoSharedPiS_,"ax",@progbits
	.align	128
        .global         _Z17stencil1dNoSharedPiS_
        .type           _Z17stencil1dNoSharedPiS_,@function
        .size           _Z17stencil1dNoSharedPiS_,(.L_x_3 - _Z17stencil1dNoSharedPiS_)
        .other          _Z17stencil1dNoSharedPiS_,@"STO_CUDA_ENTRY STV_DEFAULT"
_Z17stencil1dNoSharedPiS_:
.text._Z17stencil1dNoSharedPiS_:
[----:B------:R-:W-:Y:S01]  /*0000*/  LDC R1, c[0x0][0x37c] ;  /* 0x0000df00ff017b82 */ /* 0x000fe20000000800 */
[----:B------:R-:W0:Y:S07]  /*0010*/  S2R R7, SR_TID.X ;  /* 0x0000000000077919 */ /* 0x000e2e0000002100 */
[----:B------:R-:W0:Y:S01]  /*0020*/  S2UR UR6, SR_CTAID.X ;  /* 0x00000000000679c3 */ /* 0x000e220000002500 */
[----:B------:R-:W1:Y:S07]  /*0030*/  LDCU.64 UR4, c[0x0][0x358] ;  /* 0x00006b00ff0477ac */ /* 0x000e6e0008000a00 */
[----:B------:R-:W0:Y:S08]  /*0040*/  LDC R0, c[0x0][0x360] ;  /* 0x0000d800ff007b82 */ /* 0x000e300000000800 */
[----:B------:R-:W2:Y:S08]  /*0050*/  LDC.64 R2, c[0x0][0x380] ;  /* 0x0000e000ff027b82 */ /* 0x000eb00000000a00 */
[----:B------:R-:W3:Y:S01]  /*0060*/  LDC.64 R4, c[0x0][0x388] ;  /* 0x0000e200ff047b82 */ /* 0x000ee20000000a00 */
[----:B0-----:R-:W-:-:S04]  /*0070*/  IMAD R7, R0, UR6, R7 ;  /* 0x0000000600077c24 */ /* 0x001fc8000f8e0207 */
[----:B--2---:R-:W-:-:S05]  /*0080*/  IMAD.WIDE R2, R7, 0x4, R2 ;  /* 0x0000000407027825 */ /* 0x004fca00078e0202 */
[----:B-1----:R-:W2:Y:S04]  /*0090*/  LDG.E R0, desc[UR4][R2.64] ;  /* 0x0000000402007981 */ /* 0x002ea8000c1e1900 */
[----:B------:R-:W2:Y:S04]  /*00a0*/  LDG.E R9, desc[UR4][R2.64+0x4] ;  /* 0x0000040402097981 */ /* 0x000ea8000c1e1900 */
[----:B------:R-:W2:Y:S04]  /*00b0*/  LDG.E R6, desc[UR4][R2.64+0x8] ;  /* 0x0000080402067981 */ /* 0x000ea8000c1e1900 */
[----:B------:R-:W4:Y:S04]  /*00c0*/  LDG.E R11, desc[UR4][R2.64+0xc] ;  /* 0x00000c04020b7981 */ /* 0x000f28000c1e1900 */
[----:B------:R-:W4:Y:S04]  /*00d0*/  LDG.E R8, desc[UR4][R2.64+0x10] ;  /* 0x0000100402087981 */ /* 0x000f28000c1e1900 */
[----:B------:R-:W5:Y:S04]  /*00e0*/  LDG.E R13, desc[UR4][R2.64+0x14] ;  /* 0x00001404020d7981 */ /* 0x000f68000c1e1900 */
[----:B------:R-:W5:Y:S01]  /*00f0*/  LDG.E R10, desc[UR4][R2.64+0x18] ;  /* 0x00001804020a7981 */ /* 0x000f62000c1e1900 */
[----:B------:R-:W-:-:S05]  /*0100*/  IADD3 R7, PT, PT, R7, 0x3, RZ ;  /* 0x0000000307077810 */ /* 0x000fca0007ffe0ff */
[----:B---3--:R-:W-:Y:S01]  /*0110*/  IMAD.WIDE R4, R7, 0x4, R4 ;  /* 0x0000000407047825 */ /* 0x008fe200078e0204 */
[----:B--2---:R-:W-:-:S04]  /*0120*/  IADD3 R0, PT, PT, R6, R9, R0 ;  /* 0x0000000906007210 */ /* 0x004fc80007ffe000 */
[----:B----4-:R-:W-:-:S04]  /*0130*/  IADD3 R0, PT, PT, R8, R11, R0 ;  /* 0x0000000b08007210 */ /* 0x010fc80007ffe000 */
[----:B-----5:R-:W-:-:S05]  /*0140*/  IADD3 R13, PT, PT, R10, R13, R0 ;  /* 0x0000000d0a0d7210 */ /* 0x020fca0007ffe000 */
[----:B------:R-:W-:Y:S01]  /*0150*/  STG.E desc[UR4][R4.64], R13 ;  /* 0x0000000d04007986 */ /* 0x000fe2000c101904 */
[----:B------:R-:W-:Y:S05]  /*0160*/  EXIT ;  /* 0x000000000000794d */ /* 0x000fea0003800000 */
.L_x_1:
        /* <DEDUP_REMOVED lines=9> */
.L_x_3:


//--------------------- .nv.shared._Z19stencil1dWithSharedPiS_ --------------------------
	.section	.nv.shared._Z19stencil1dWithSharedPiS_,"aw",@nobits
	.sectionflags	@""
	.align	4
.nv.shared._Z19stencil1dWithSharedPiS_:
	.zero		5144


//--------------------- .nv.shared.reserved.0     --------------------------
	.section	.nv.shared.reserved.0,"aw",@nobits
	.weak		__nv_reservedSMEM_offset_0_alias
	.size		__nv_reservedSMEM_offset_0_alias, 0, 64
	.other		__nv_reservedSMEM_offset_0_alias,@"STO_CUDA_RESERVED_SHARED STV_DEFAULT"
__nv_reservedSMEM_offset_0_alias:
	.zero		0
	.zero		64


//--------------------- .nv.constant0._Z19stencil1dWithSharedPiS_ --------------------------
	.section	.nv.constant0._Z19stencil1dWithSharedPiS_,"a",@progbits
	.sectionflags	@""
	.align	4
.nv.constant0._Z19stencil1dWithSharedPiS_:
	.zero		912


//--------------------- .nv.constant0._Z17stencil1dNoSharedPiS_ --------------------------
	.section	.nv.constant0._Z17stencil1dNoSharedPiS_,"a",@progbits
	.sectionflags	@""
	.align	4
.nv.constant0._Z17stencil1dNoSharedPiS_:
	.zero		912


//--------------------- SYMBOLS --------------------------

	.type		.nv.reservedSmem.offset0,@object
	.size		.nv.reservedSmem.offset0,0x4
	.type		.nv.reservedSmem.cap,@object
	.size		.nv.reservedSmem.cap,0x4
